//
// Generated by NVIDIA NVVM Compiler
//
// Compiler Build ID: CL-36424714
// Cuda compilation tools, release 13.0, V13.0.88
// Based on NVVM 20.0.0
//

.version 9.0
.target sm_100
.address_size 64

	// .globl	_Z16k_InitDescendingPji

.visible .entry _Z16k_InitDescendingPji(
	.param .u64 .ptr .align 1 _Z16k_InitDescendingPji_param_0,
	.param .u32 _Z16k_InitDescendingPji_param_1
)
{
	.reg .pred 	%p<3>;
	.reg .b32 	%r<12>;
	.reg .b64 	%rd<5>;

	ld.param.u64 	%rd2, [_Z16k_InitDescendingPji_param_0];
	ld.param.u32 	%r6, [_Z16k_InitDescendingPji_param_1];
	mov.u32 	%r7, %tid.x;
	mov.u32 	%r1, %ntid.x;
	mov.u32 	%r8, %ctaid.x;
	mad.lo.s32 	%r11, %r1, %r8, %r7;
	setp.ge.s32 	%p1, %r11, %r6;
	@%p1 bra 	$L__BB0_3;
	mov.u32 	%r9, %nctaid.x;
	mul.lo.s32 	%r3, %r1, %r9;
	cvta.to.global.u64 	%rd1, %rd2;
$L__BB0_2:
	sub.s32 	%r10, %r6, %r11;
	mul.wide.s32 	%rd3, %r11, 4;
	add.s64 	%rd4, %rd1, %rd3;
	st.global.u32 	[%rd4], %r10;
	add.s32 	%r11, %r11, %r3;
	setp.lt.s32 	%p2, %r11, %r6;
	@%p2 bra 	$L__BB0_2;
$L__BB0_3:
	ret;

}
	// .globl	_Z12k_InitRandomPjii
.visible .entry _Z12k_InitRandomPjii(
	.param .u64 .ptr .align 1 _Z12k_InitRandomPjii_param_0,
	.param .u32 _Z12k_InitRandomPjii_param_1,
	.param .u32 _Z12k_InitRandomPjii_param_2
)
{
	.reg .pred 	%p<3>;
	.reg .b32 	%r<47>;
	.reg .b64 	%rd<5>;

	ld.param.u64 	%rd2, [_Z12k_InitRandomPjii_param_0];
	ld.param.u32 	%r18, [_Z12k_InitRandomPjii_param_1];
	ld.param.u32 	%r19, [_Z12k_InitRandomPjii_param_2];
	mov.u32 	%r20, %tid.x;
	mov.u32 	%r1, %ntid.x;
	mov.u32 	%r21, %ctaid.x;
	mad.lo.s32 	%r42, %r1, %r21, %r20;
	mul.lo.s32 	%r22, %r42, %r19;
	shl.b32 	%r46, %r22, 2;
	add.s32 	%r45, %r46, %r19;
	add.s32 	%r44, %r45, %r19;
	setp.ge.s32 	%p1, %r42, %r18;
	@%p1 bra 	$L__BB1_3;
	mov.u32 	%r23, %nctaid.x;
	mul.lo.s32 	%r6, %r1, %r23;
	add.s32 	%r43, %r44, %r19;
	cvta.to.global.u64 	%rd1, %rd2;
$L__BB1_2:
	shl.b32 	%r24, %r46, 12;
	and.b32  	%r25, %r24, -8192;
	shl.b32 	%r26, %r46, 13;
	xor.b32  	%r27, %r26, %r46;
	shr.u32 	%r28, %r27, 19;
	or.b32  	%r46, %r28, %r25;
	shl.b32 	%r29, %r45, 4;
	and.b32  	%r30, %r29, -128;
	shl.b32 	%r31, %r45, 2;
	xor.b32  	%r32, %r31, %r45;
	shr.u32 	%r33, %r32, 25;
	or.b32  	%r45, %r33, %r30;
	shl.b32 	%r34, %r44, 17;
	and.b32  	%r35, %r34, -2097152;
	shl.b32 	%r36, %r44, 3;
	xor.b32  	%r37, %r36, %r44;
	shr.u32 	%r38, %r37, 11;
	or.b32  	%r44, %r38, %r35;
	mad.lo.s32 	%r43, %r43, 1664525, 1013904223;
	xor.b32  	%r39, %r45, %r46;
	xor.b32  	%r40, %r39, %r43;
	xor.b32  	%r41, %r40, %r44;
	mul.wide.s32 	%rd3, %r42, 4;
	add.s64 	%rd4, %rd1, %rd3;
	st.global.u32 	[%rd4], %r41;
	add.s32 	%r42, %r42, %r6;
	setp.lt.s32 	%p2, %r42, %r18;
	@%p2 bra 	$L__BB1_2;
$L__BB1_3:
	ret;

}


// ===== COMPILED SASS (sm_100) =====

	.target	sm_100

	.elftype	@"ET_EXEC"


//--------------------- .note.nv.tkinfo           --------------------------
	.section	.note.nv.tkinfo,"",@"SHT_NOTE"
	.sectionflags	@"SHF_NOTE_NV_TKINFO"
	.tkinfo
        /*0018*/ 	.word	0x00000002
        /*0030*/ 	.string	""
        /*0030*/ 	.string	"ptxas"
        /*0030*/ 	.string	"Cuda compilation tools, release 13.0, V13.0.88"
        /*0030*/ 	.string	"Build cuda_13.0.r13.0/compiler.36424714_0"
        /*0030*/ 	.string	"-arch sm_100 -m 64 "



//--------------------- .note.nv.cuinfo           --------------------------
	.section	.note.nv.cuinfo,"",@"SHT_NOTE"
	.sectionflags	@"SHF_NOTE_NV_CUINFO"
        /*0018*/ 	.short	0x0002
        /*001a*/ 	.short	0x0064
        /*001c*/ 	.short	0x0082
	.zero		2


//--------------------- .nv.info                  --------------------------
	.section	.nv.info,"",@"SHT_CUDA_INFO"
	.align	4


	//----- nvinfo : EIATTR_REGCOUNT
	.align		4
        /*0000*/ 	.byte	0x04, 0x2f
        /*0002*/ 	.short	(.L_1 - .L_0)
	.align		4
.L_0:
        /*0004*/ 	.word	index@(_Z16k_InitDescendingPji)
        /*0008*/ 	.word	0x0000000a


	//----- nvinfo : EIATTR_FRAME_SIZE
	.align		4
.L_1:
        /*000c*/ 	.byte	0x04, 0x11
        /*000e*/ 	.short	(.L_3 - .L_2)
	.align		4
.L_2:
        /*0010*/ 	.word	index@(_Z16k_InitDescendingPji)
        /*0014*/ 	.word	0x00000000


	//----- nvinfo : EIATTR_REGCOUNT
	.align		4
.L_3:
        /*0018*/ 	.byte	0x04, 0x2f
        /*001a*/ 	.short	(.L_5 - .L_4)
	.align		4
.L_4:
        /*001c*/ 	.word	index@(_Z12k_InitRandomPjii)
        /*0020*/ 	.word	0x0000000e


	//----- nvinfo : EIATTR_FRAME_SIZE
	.align		4
.L_5:
        /*0024*/ 	.byte	0x04, 0x11
        /*0026*/ 	.short	(.L_7 - .L_6)
	.align		4
.L_6:
        /*0028*/ 	.word	index@(_Z12k_InitRandomPjii)
        /*002c*/ 	.word	0x00000000


	//----- nvinfo : EIATTR_MIN_STACK_SIZE
	.align		4
.L_7:
        /*0030*/ 	.byte	0x04, 0x12
        /*0032*/ 	.short	(.L_9 - .L_8)
	.align		4
.L_8:
        /*0034*/ 	.word	index@(_Z12k_InitRandomPjii)
        /*0038*/ 	.word	0x00000000


	//----- nvinfo : EIATTR_MIN_STACK_SIZE
	.align		4
.L_9:
        /*003c*/ 	.byte	0x04, 0x12
        /*003e*/ 	.short	(.L_11 - .L_10)
	.align		4
.L_10:
        /*0040*/ 	.word	index@(_Z16k_InitDescendingPji)
        /*0044*/ 	.word	0x00000000
.L_11:


//--------------------- .nv.compat                --------------------------
	.section	.nv.compat,"",@"SHT_CUDA_COMPAT_INFO"
	.align	4
        /*0000*/ 	.byte	0x02, 0x09, 0x00, 0x00, 0x02, 0x02, 0x01, 0x00, 0x02, 0x05, 0x05, 0x00, 0x03, 0x07, 0x01, 0x01
        /*0010*/ 	.byte	0x02, 0x03, 0x00, 0x00, 0x02, 0x06, 0x01, 0x00, 0x04, 0x0b, 0x08, 0x00, 0x09, 0x00, 0x00, 0x00
        /*0020*/ 	.byte	0x00, 0x00, 0x00, 0x00


//--------------------- .nv.info._Z12k_InitRandomPjii --------------------------
	.section	.nv.info._Z12k_InitRandomPjii,"",@"SHT_CUDA_INFO"
	.sectionflags	@""
	.align	4


	//----- nvinfo : EIATTR_CUDA_API_VERSION
	.align		4
        /*0000*/ 	.byte	0x04, 0x37
        /*0002*/ 	.short	(.L_13 - .L_12)
.L_12:
        /*0004*/ 	.word	0x00000082


	//----- nvinfo : EIATTR_KPARAM_INFO
	.align		4
.L_13:
        /*0008*/ 	.byte	0x04, 0x17
        /*000a*/ 	.short	(.L_15 - .L_14)
.L_14:
        /*000c*/ 	.word	0x00000000
        /*0010*/ 	.short	0x0002
        /*0012*/ 	.short	0x000c
        /*0014*/ 	.byte	0x00, 0xf0, 0x11, 0x00


	//----- nvinfo : EIATTR_KPARAM_INFO
	.align		4
.L_15:
        /*0018*/ 	.byte	0x04, 0x17
        /*001a*/ 	.short	(.L_17 - .L_16)
.L_16:
        /*001c*/ 	.word	0x00000000
        /*0020*/ 	.short	0x0001
        /*0022*/ 	.short	0x0008
        /*0024*/ 	.byte	0x00, 0xf0, 0x11, 0x00


	//----- nvinfo : EIATTR_KPARAM_INFO
	.align		4
.L_17:
        /*0028*/ 	.byte	0x04, 0x17
        /*002a*/ 	.short	(.L_19 - .L_18)
.L_18:
        /*002c*/ 	.word	0x00000000
        /*0030*/ 	.short	0x0000
        /*0032*/ 	.short	0x0000
        /*0034*/ 	.byte	0x00, 0xf5, 0x21, 0x00


	//----- nvinfo : EIATTR_SPARSE_MMA_MASK
	.align		4
.L_19:
        /*0038*/ 	.byte	0x03, 0x50
        /*003a*/ 	.short	0x0000


	//----- nvinfo : EIATTR_MAXREG_COUNT
	.align		4
        /*003c*/ 	.byte	0x03, 0x1b
        /*003e*/ 	.short	0x00ff


	//----- nvinfo : EIATTR_MERCURY_ISA_VERSION
	.align		4
        /*0040*/ 	.byte	0x03, 0x5f
        /*0042*/ 	.short	0x0101


	//----- nvinfo : EIATTR_VRC_CTA_INIT_COUNT
	.align		4
        /*0044*/ 	.byte	0x02, 0x4a
	.zero		1
	.zero		1


	//----- nvinfo : EIATTR_EXIT_INSTR_OFFSETS
	.align		4
        /*0048*/ 	.byte	0x04, 0x1c
        /*004a*/ 	.short	(.L_21 - .L_20)


	//   ....[0]....
.L_20:
        /*004c*/ 	.word	0x00000070


	//   ....[1]....
        /*0050*/ 	.word	0x00000290


	//----- nvinfo : EIATTR_CRS_STACK_SIZE
	.align		4
.L_21:
        /*0054*/ 	.byte	0x04, 0x1e
        /*0056*/ 	.short	(.L_23 - .L_22)
.L_22:
        /*0058*/ 	.word	0x00000000


	//----- nvinfo : EIATTR_CBANK_PARAM_SIZE
	.align		4
.L_23:
        /*005c*/ 	.byte	0x03, 0x19
        /*005e*/ 	.short	0x0010


	//----- nvinfo : EIATTR_PARAM_CBANK
	.align		4
        /*0060*/ 	.byte	0x04, 0x0a
        /*0062*/ 	.short	(.L_25 - .L_24)
	.align		4
.L_24:
        /*0064*/ 	.word	index@(.nv.constant0._Z12k_InitRandomPjii)
        /*0068*/ 	.short	0x0380
        /*006a*/ 	.short	0x0010


	//----- nvinfo : EIATTR_SW_WAR
	.align		4
.L_25:
        /*006c*/ 	.byte	0x04, 0x36
        /*006e*/ 	.short	(.L_27 - .L_26)
.L_26:
        /*0070*/ 	.word	0x00000008
.L_27:


//--------------------- .nv.info._Z16k_InitDescendingPji --------------------------
	.section	.nv.info._Z16k_InitDescendingPji,"",@"SHT_CUDA_INFO"
	.sectionflags	@""
	.align	4


	//----- nvinfo : EIATTR_CUDA_API_VERSION
	.align		4
        /*0000*/ 	.byte	0x04, 0x37
        /*0002*/ 	.short	(.L_29 - .L_28)
.L_28:
        /*0004*/ 	.word	0x00000082


	//----- nvinfo : EIATTR_KPARAM_INFO
	.align		4
.L_29:
        /*0008*/ 	.byte	0x04, 0x17
        /*000a*/ 	.short	(.L_31 - .L_30)
.L_30:
        /*000c*/ 	.word	0x00000000
        /*0010*/ 	.short	0x0001
        /*0012*/ 	.short	0x0008
        /*0014*/ 	.byte	0x00, 0xf0, 0x11, 0x00


	//----- nvinfo : EIATTR_KPARAM_INFO
	.align		4
.L_31:
        /*0018*/ 	.byte	0x04, 0x17
        /*001a*/ 	.short	(.L_33 - .L_32)
.L_32:
        /*001c*/ 	.word	0x00000000
        /*0020*/ 	.short	0x0000
        /*0022*/ 	.short	0x0000
        /*0024*/ 	.byte	0x00, 0xf5, 0x21, 0x00


	//----- nvinfo : EIATTR_SPARSE_MMA_MASK
	.align		4
.L_33:
        /*0028*/ 	.byte	0x03, 0x50
        /*002a*/ 	.short	0x0000


	//----- nvinfo : EIATTR_MAXREG_COUNT
	.align		4
        /*002c*/ 	.byte	0x03, 0x1b
        /*002e*/ 	.short	0x00ff


	//----- nvinfo : EIATTR_MERCURY_ISA_VERSION
	.align		4
        /*0030*/ 	.byte	0x03, 0x5f
        /*0032*/ 	.short	0x0101


	//----- nvinfo : EIATTR_VRC_CTA_INIT_COUNT
	.align		4
        /*0034*/ 	.byte	0x02, 0x4a
	.zero		1
	.zero		1


	//----- nvinfo : EIATTR_EXIT_INSTR_OFFSETS
	.align		4
        /*0038*/ 	.byte	0x04, 0x1c
        /*003a*/ 	.short	(.L_35 - .L_34)


	//   ....[0]....
.L_34:
        /*003c*/ 	.word	0x00000070


	//   ....[1]....
        /*0040*/ 	.word	0x00000120


	//----- nvinfo : EIATTR_CRS_STACK_SIZE
	.align		4
.L_35:
        /*0044*/ 	.byte	0x04, 0x1e
        /*0046*/ 	.short	(.L_37 - .L_36)
.L_36:
        /*0048*/ 	.word	0x00000000


	//----- nvinfo : EIATTR_CBANK_PARAM_SIZE
	.align		4
.L_37:
        /*004c*/ 	.byte	0x03, 0x19
        /*004e*/ 	.short	0x000c


	//----- nvinfo : EIATTR_PARAM_CBANK
	.align		4
        /*0050*/ 	.byte	0x04, 0x0a
        /*0052*/ 	.short	(.L_39 - .L_38)
	.align		4
.L_38:
        /*0054*/ 	.word	index@(.nv.constant0._Z16k_InitDescendingPji)
        /*0058*/ 	.short	0x0380
        /*005a*/ 	.short	0x000c


	//----- nvinfo : EIATTR_SW_WAR
	.align		4
.L_39:
        /*005c*/ 	.byte	0x04, 0x36
        /*005e*/ 	.short	(.L_41 - .L_40)
.L_40:
        /*0060*/ 	.word	0x00000008
.L_41:


//--------------------- .nv.callgraph             --------------------------
	.section	.nv.callgraph,"",@"SHT_CUDA_CALLGRAPH"
	.align	4
	.sectionentsize	8
	.align		4
        /*0000*/ 	.word	0x00000000
	.align		4
        /*0004*/ 	.word	0xffffffff
	.align		4
        /*0008*/ 	.word	0x00000000
	.align		4
        /*000c*/ 	.word	0xfffffffe
	.align		4
        /*0010*/ 	.word	0x00000000
	.align		4
        /*0014*/ 	.word	0xfffffffd
	.align		4
        /*0018*/ 	.word	0x00000000
	.align		4
        /*001c*/ 	.word	0xfffffffc


//--------------------- .text._Z12k_InitRandomPjii --------------------------
	.section	.text._Z12k_InitRandomPjii,"ax",@progbits
	.align	128
        .global         _Z12k_InitRandomPjii
        .type           _Z12k_InitRandomPjii,@function
        .size           _Z12k_InitRandomPjii,(.L_x_4 - _Z12k_InitRandomPjii)
        .other          _Z12k_InitRandomPjii,@"STO_CUDA_ENTRY STV_DEFAULT"
_Z12k_InitRandomPjii:
.text._Z12k_InitRandomPjii:
[----:B------:R-:W-:Y:S01]  /*0000*/  LDC R1, c[0x0][0x37c] ;  /* 0x0000df00ff017b82 */ /* 0x000fe20000000800 */
[----:B------:R-:W0:Y:S01]  /*0010*/  S2R R0, SR_TID.X ;  /* 0x0000000000007919 */ /* 0x000e220000002100 */
[----:B------:R-:W0:Y:S01]  /*0020*/  LDCU UR4, c[0x0][0x360] ;  /* 0x00006c00ff0477ac */ /* 0x000e220008000800 */
[----:B------:R-:W0:Y:S01]  /*0030*/  S2R R3, SR_CTAID.X ;  /* 0x0000000000037919 */ /* 0x000e220000002500 */
[----:B------:R-:W1:Y:S01]  /*0040*/  LDCU.64 UR8, c[0x0][0x388] ;  /* 0x00007100ff0877ac */ /* 0x000e620008000a00 */
[----:B0-----:R-:W-:-:S05]  /*0050*/  IMAD R0, R3, UR4, R0 ;  /* 0x0000000403007c24 */ /* 0x001fca000f8e0200 */
[----:B-1----:R-:W-:-:S13]  /*0060*/  ISETP.GE.AND P0, PT, R0, UR8, PT ;  /* 0x0000000800007c0c */ /* 0x002fda000bf06270 */
[----:B------:R-:W-:Y:S05]  /*0070*/  @P0 EXIT ;  /* 0x000000000000094d */ /* 0x000fea0003800000 */
[----:B------:R-:W0:Y:S01]  /*0080*/  LDC.64 R2, c[0x0][0x380] ;  /* 0x0000e000ff027b82 */ /* 0x000e220000000a00 */
[----:B------:R-:W-:Y:S01]  /*0090*/  IMAD R4, R0, UR9, RZ ;  /* 0x0000000900047c24 */ /* 0x000fe2000f8e02ff */
[----:B------:R-:W1:Y:S03]  /*00a0*/  LDCU UR5, c[0x0][0x370] ;  /* 0x00006e00ff0577ac */ /* 0x000e660008000800 */
[----:B------:R-:W-:Y:S01]  /*00b0*/  IMAD.SHL.U32 R6, R4, 0x4, RZ ;  /* 0x0000000404067824 */ /* 0x000fe200078e00ff */
[----:B------:R-:W2:Y:S03]  /*00c0*/  LDCU.64 UR6, c[0x0][0x358] ;  /* 0x00006b00ff0677ac */ /* 0x000ea60008000a00 */
[----:B------:R-:W-:-:S04]  /*00d0*/  VIADD R7, R6, UR9 ;  /* 0x0000000906077c36 */ /* 0x000fc80008000000 */
[----:B------:R-:W-:-:S04]  /*00e0*/  VIADD R8, R7, UR9 ;  /* 0x0000000907087c36 */ /* 0x000fc80008000000 */
[----:B------:R-:W-:Y:S01]  /*00f0*/  VIADD R9, R8, UR9 ;  /* 0x0000000908097c36 */ /* 0x000fe20008000000 */
[----:B-1----:R-:W-:-:S12]  /*0100*/  UIMAD UR4, UR4, UR5, URZ ;  /* 0x00000005040472a4 */ /* 0x002fd8000f8e02ff */
.L_x_0:
[C---:B------:R-:W-:Y:S01]  /*0110*/  IMAD.SHL.U32 R10, R7.reuse, 0x4, RZ ;  /* 0x00000004070a7824 */ /* 0x040fe200078e00ff */
[C---:B-1----:R-:W-:Y:S01]  /*0120*/  SHF.L.U32 R5, R6.reuse, 0xd, RZ ;  /* 0x0000000d06057819 */ /* 0x042fe200000006ff */
[----:B------:R-:W-:Y:S01]  /*0130*/  IMAD.SHL.U32 R4, R6, 0x1000, RZ ;  /* 0x0000100006047824 */ /* 0x000fe200078e00ff */
[----:B------:R-:W-:Y:S02]  /*0140*/  SHF.L.U32 R11, R8, 0x3, RZ ;  /* 0x00000003080b7819 */ /* 0x000fe400000006ff */
[----:B------:R-:W-:Y:S01]  /*0150*/  LOP3.LUT R10, R10, R7, RZ, 0x3c, !PT ;  /* 0x000000070a0a7212 */ /* 0x000fe200078e3cff */
[----:B------:R-:W-:Y:S01]  /*0160*/  IMAD.SHL.U32 R7, R7, 0x10, RZ ;  /* 0x0000001007077824 */ /* 0x000fe200078e00ff */
[----:B------:R-:W-:Y:S01]  /*0170*/  LOP3.LUT R5, R5, R6, RZ, 0x3c, !PT ;  /* 0x0000000605057212 */ /* 0x000fe200078e3cff */
[----:B------:R-:W-:Y:S01]  /*0180*/  IMAD.MOV.U32 R6, RZ, RZ, 0x19660d ;  /* 0x0019660dff067424 */ /* 0x000fe200078e00ff */
[----:B------:R-:W-:Y:S02]  /*0190*/  LOP3.LUT R11, R11, R8, RZ, 0x3c, !PT ;  /* 0x000000080b0b7212 */ /* 0x000fe400078e3cff */
[----:B------:R-:W-:Y:S01]  /*01a0*/  SHF.L.U32 R8, R8, 0x11, RZ ;  /* 0x0000001108087819 */ /* 0x000fe200000006ff */
[----:B------:R-:W-:Y:S01]  /*01b0*/  IMAD R9, R9, R6, 0x3c6ef35f ;  /* 0x3c6ef35f09097424 */ /* 0x000fe200078e0206 */
[----:B------:R-:W-:-:S02]  /*01c0*/  LOP3.LUT R4, R4, 0xffffe000, RZ, 0xc0, !PT ;  /* 0xffffe00004047812 */ /* 0x000fc400078ec0ff */
[----:B------:R-:W-:Y:S02]  /*01d0*/  LOP3.LUT R7, R7, 0xffffff80, RZ, 0xc0, !PT ;  /* 0xffffff8007077812 */ /* 0x000fe400078ec0ff */
[----:B------:R-:W-:Y:S02]  /*01e0*/  LOP3.LUT R8, R8, 0xffe00000, RZ, 0xc0, !PT ;  /* 0xffe0000008087812 */ /* 0x000fe400078ec0ff */
[----:B------:R-:W-:Y:S01]  /*01f0*/  LEA.HI R6, R5, R4, RZ, 0xd ;  /* 0x0000000405067211 */ /* 0x000fe200078f68ff */
[----:B0-----:R-:W-:Y:S01]  /*0200*/  IMAD.WIDE R4, R0, 0x4, R2 ;  /* 0x0000000400047825 */ /* 0x001fe200078e0202 */
[----:B------:R-:W-:Y:S02]  /*0210*/  LEA.HI R7, R10, R7, RZ, 0x7 ;  /* 0x000000070a077211 */ /* 0x000fe400078f38ff */
[----:B------:R-:W-:Y:S01]  /*0220*/  LEA.HI R8, R11, R8, RZ, 0x15 ;  /* 0x000000080b087211 */ /* 0x000fe200078fa8ff */
[----:B------:R-:W-:Y:S01]  /*0230*/  VIADD R0, R0, UR4 ;  /* 0x0000000400007c36 */ /* 0x000fe20008000000 */
[----:B------:R-:W-:-:S04]  /*0240*/  LOP3.LUT R11, R9, R7, R6, 0x96, !PT ;  /* 0x00000007090b7212 */ /* 0x000fc800078e9606 */
[----:B------:R-:W-:Y:S02]  /*0250*/  LOP3.LUT R11, R11, R8, RZ, 0x3c, !PT ;  /* 0x000000080b0b7212 */ /* 0x000fe400078e3cff */
[----:B------:R-:W-:-:S03]  /*0260*/  ISETP.GE.AND P0, PT, R0, UR8, PT ;  /* 0x0000000800007c0c */ /* 0x000fc6000bf06270 */
[----:B--2---:R1:W-:Y:S10]  /*0270*/  STG.E desc[UR6][R4.64], R11 ;  /* 0x0000000b04007986 */ /* 0x0043f4000c101906 */
[----:B------:R-:W-:Y:S05]  /*0280*/  @!P0 BRA `(.L_x_0) ;  /* 0xfffffffc00a08947 */ /* 0x000fea000383ffff */
[----:B------:R-:W-:Y:S05]  /*0290*/  EXIT ;  /* 0x000000000000794d */ /* 0x000fea0003800000 */
.L_x_1:
[----:B------:R-:W-:-:S00]  /*02a0*/  BRA `(.L_x_1) ;  /* 0xfffffffc00fc7947 */ /* 0x000fc0000383ffff */
[----:B------:R-:W-:-:S00]  /*02b0*/  NOP ;  /* 0x0000000000007918 */ /* 0x000fc00000000000 */
        /* <DEDUP_REMOVED lines=12> */
.L_x_4:


//--------------------- .text._Z16k_InitDescendingPji --------------------------
	.section	.text._Z16k_InitDescendingPji,"ax",@progbits
	.align	128
        .global         _Z16k_InitDescendingPji
        .type           _Z16k_InitDescendingPji,@function
        .size           _Z16k_InitDescendingPji,(.L_x_5 - _Z16k_InitDescendingPji)
        .other          _Z16k_InitDescendingPji,@"STO_CUDA_ENTRY STV_DEFAULT"
_Z16k_InitDescendingPji:
.text._Z16k_InitDescendingPji:
[----:B------:R-:W-:Y:S01]  /*0000*/  LDC R1, c[0x0][0x37c] ;  /* 0x0000df00ff017b82 */ /* 0x000fe20000000800 */
[----:B------:R-:W0:Y:S01]  /*0010*/  S2R R0, SR_TID.X ;  /* 0x0000000000007919 */ /* 0x000e220000002100 */
[----:B------:R-:W0:Y:S01]  /*0020*/  LDCU UR4, c[0x0][0x360] ;  /* 0x00006c00ff0477ac */ /* 0x000e220008000800 */
[----:B------:R-:W0:Y:S01]  /*0030*/  S2R R3, SR_CTAID.X ;  /* 0x0000000000037919 */ /* 0x000e220000002500 */
[----:B------:R-:W1:Y:S01]  /*0040*/  LDCU UR8, c[0x0][0x388] ;  /* 0x00007100ff0877ac */ /* 0x000e620008000800 */
[----:B0-----:R-:W-:-:S05]  /*0050*/  IMAD R0, R3, UR4, R0 ;  /* 0x0000000403007c24 */ /* 0x001fca000f8e0200 */
[----:B-1----:R-:W-:-:S13]  /*0060*/  ISETP.GE.AND P0, PT, R0, UR8, PT ;  /* 0x0000000800007c0c */ /* 0x002fda000bf06270 */
[----:B------:R-:W-:Y:S05]  /*0070*/  @P0 EXIT ;  /* 0x000000000000094d */ /* 0x000fea0003800000 */
[----:B------:R-:W0:Y:S01]  /*0080*/  LDC.64 R4, c[0x0][0x380] ;  /* 0x0000e000ff047b82 */ /* 0x000e220000000a00 */
[----:B------:R-:W1:Y:S01]  /*0090*/  LDCU UR5, c[0x0][0x370] ;  /* 0x00006e00ff0577ac */ /* 0x000e620008000800 */
[----:B------:R-:W2:Y:S01]  /*00a0*/  LDCU.64 UR6, c[0x0][0x358] ;  /* 0x00006b00ff0677ac */ /* 0x000ea20008000a00 */
[----:B-1----:R-:W-:-:S12]  /*00b0*/  UIMAD UR4, UR4, UR5, URZ ;  /* 0x00000005040472a4 */ /* 0x002fd8000f8e02ff */
.L_x_2:
[C---:B------:R-:W-:Y:S01]  /*00c0*/  IADD3 R7, PT, PT, -R0.reuse, UR8, RZ ;  /* 0x0000000800077c10 */ /* 0x040fe2000fffe1ff */
[C---:B0-----:R-:W-:Y:S01]  /*00d0*/  IMAD.WIDE R2, R0.reuse, 0x4, R4 ;  /* 0x0000000400027825 */ /* 0x041fe200078e0204 */
[----:B------:R-:W-:-:S04]  /*00e0*/  IADD3 R0, PT, PT, R0, UR4, RZ ;  /* 0x0000000400007c10 */ /* 0x000fc8000fffe0ff */
[----:B--2---:R1:W-:Y:S01]  /*00f0*/  STG.E desc[UR6][R2.64], R7 ;  /* 0x0000000702007986 */ /* 0x0043e2000c101906 */
[----:B------:R-:W-:-:S13]  /*0100*/  ISETP.GE.AND P0, PT, R0, UR8, PT ;  /* 0x0000000800007c0c */ /* 0x000fda000bf06270 */
[----:B-1----:R-:W-:Y:S05]  /*0110*/  @!P0 BRA `(.L_x_2) ;  /* 0xfffffffc00e88947 */ /* 0x002fea000383ffff */
[----:B------:R-:W-:Y:S05]  /*0120*/  EXIT ;  /* 0x000000000000794d */ /* 0x000fea0003800000 */
.L_x_3:
        /* <DEDUP_REMOVED lines=13> */
.L_x_5:


//--------------------- .nv.shared.reserved.0     --------------------------
	.section	.nv.shared.reserved.0,"aw",@nobits
	.weak		__nv_reservedSMEM_offset_0_alias
	.size		__nv_reservedSMEM_offset_0_alias, 0, 64
	.other		__nv_reservedSMEM_offset_0_alias,@"STO_CUDA_RESERVED_SHARED STV_DEFAULT"
__nv_reservedSMEM_offset_0_alias:
	.zero		0
	.zero		64


//--------------------- .nv.constant0._Z12k_InitRandomPjii --------------------------
	.section	.nv.constant0._Z12k_InitRandomPjii,"a",@progbits
	.sectionflags	@""
	.align	4
.nv.constant0._Z12k_InitRandomPjii:
	.zero		912


//--------------------- .nv.constant0._Z16k_InitDescendingPji --------------------------
	.section	.nv.constant0._Z16k_InitDescendingPji,"a",@progbits
	.sectionflags	@""
	.align	4
.nv.constant0._Z16k_InitDescendingPji:
	.zero		908


//--------------------- SYMBOLS --------------------------

	.type		.nv.reservedSmem.offset0,@object
	.size		.nv.reservedSmem.offset0,0x4
